	.headerflags	@"EF_CUDA_TEXMODE_UNIFIED EF_CUDA_64BIT_ADDRESS EF_CUDA_ACCELERATORS EF_CUDA_SM90 EF_CUDA_VIRTUAL_SM(EF_CUDA_SM90)"
	.elftype	@"ET_EXEC"


//--------------------- .nv.info                  --------------------------
	.section	.nv.info,"",@"SHT_CUDA_INFO"
	.align	4


	//----- nvinfo : EIATTR_REGCOUNT
	.align		4
        /*0000*/ 	.byte	0x04, 0x2f
        /*0002*/ 	.short	(.L_1 - .L_0)
	.align		4
.L_0:
        /*0004*/ 	.word	index@(triton_poi_fused_add_mul_pow_sub_sum_2)
        /*0008*/ 	.word	0x00000014


	//----- nvinfo : EIATTR_MIN_STACK_SIZE
	.align		4
.L_1:
        /*000c*/ 	.byte	0x04, 0x12
        /*000e*/ 	.short	(.L_3 - .L_2)
	.align		4
.L_2:
        /*0010*/ 	.word	index@(triton_poi_fused_add_mul_pow_sub_sum_2)
        /*0014*/ 	.word	0x00000000


	//----- nvinfo : EIATTR_FRAME_SIZE
	.align		4
.L_3:
        /*0018*/ 	.byte	0x04, 0x11
        /*001a*/ 	.short	(.L_5 - .L_4)
	.align		4
.L_4:
        /*001c*/ 	.word	index@(triton_poi_fused_add_mul_pow_sub_sum_2)
        /*0020*/ 	.word	0x00000000


	//----- nvinfo : EIATTR_MIN_STACK_SIZE
	.align		4
.L_5:
        /*0024*/ 	.byte	0x04, 0x12
        /*0026*/ 	.short	(.L_7 - .L_6)
	.align		4
.L_6:
        /*0028*/ 	.word	index@(triton_poi_fused_add_mul_pow_sub_sum_2)
        /*002c*/ 	.word	0x00000000
.L_7:


//--------------------- .nv.info.triton_poi_fused_add_mul_pow_sub_sum_2 --------------------------
	.section	.nv.info.triton_poi_fused_add_mul_pow_sub_sum_2,"",@"SHT_CUDA_INFO"
	.sectionflags	@""
	.align	4


	//----- nvinfo : EIATTR_CUDA_API_VERSION
	.align		4
        /*0000*/ 	.byte	0x04, 0x37
        /*0002*/ 	.short	(.L_9 - .L_8)
.L_8:
        /*0004*/ 	.word	0x0000007c


	//----- nvinfo : EIATTR_KPARAM_INFO
	.align		4
.L_9:
        /*0008*/ 	.byte	0x04, 0x17
        /*000a*/ 	.short	(.L_11 - .L_10)
.L_10:
        /*000c*/ 	.word	0x00000000
        /*0010*/ 	.short	0x0003
        /*0012*/ 	.short	0x0018
        /*0014*/ 	.byte	0x00, 0xf0, 0x11, 0x00


	//----- nvinfo : EIATTR_KPARAM_INFO
	.align		4
.L_11:
        /*0018*/ 	.byte	0x04, 0x17
        /*001a*/ 	.short	(.L_13 - .L_12)
.L_12:
        /*001c*/ 	.word	0x00000000
        /*0020*/ 	.short	0x0002
        /*0022*/ 	.short	0x0010
        /*0024*/ 	.byte	0x00, 0xf4, 0x21, 0x00


	//----- nvinfo : EIATTR_KPARAM_INFO
	.align		4
.L_13:
        /*0028*/ 	.byte	0x04, 0x17
        /*002a*/ 	.short	(.L_15 - .L_14)
.L_14:
        /*002c*/ 	.word	0x00000000
        /*0030*/ 	.short	0x0001
        /*0032*/ 	.short	0x0008
        /*0034*/ 	.byte	0x00, 0xf4, 0x21, 0x00


	//----- nvinfo : EIATTR_KPARAM_INFO
	.align		4
.L_15:
        /*0038*/ 	.byte	0x04, 0x17
        /*003a*/ 	.short	(.L_17 - .L_16)
.L_16:
        /*003c*/ 	.word	0x00000000
        /*0040*/ 	.short	0x0000
        /*0042*/ 	.short	0x0000
        /*0044*/ 	.byte	0x00, 0xf4, 0x21, 0x00


	//----- nvinfo : EIATTR_SPARSE_MMA_MASK
	.align		4
.L_17:
        /*0048*/ 	.byte	0x03, 0x50
        /*004a*/ 	.short	0x0000


	//----- nvinfo : EIATTR_MAXREG_COUNT
	.align		4
        /*004c*/ 	.byte	0x03, 0x1b
        /*004e*/ 	.short	0x00ff


	//----- nvinfo : EIATTR_EXIT_INSTR_OFFSETS
	.align		4
        /*0050*/ 	.byte	0x04, 0x1c
        /*0052*/ 	.short	(.L_19 - .L_18)


	//   ....[0]....
.L_18:
        /*0054*/ 	.word	0x000002b0


	//   ....[1]....
        /*0058*/ 	.word	0x000002d0


	//----- nvinfo : EIATTR_REQNTID
	.align		4
.L_19:
        /*005c*/ 	.byte	0x04, 0x10
        /*005e*/ 	.short	(.L_21 - .L_20)
.L_20:
        /*0060*/ 	.word	0x00000080
        /*0064*/ 	.word	0x00000001
        /*0068*/ 	.word	0x00000001


	//----- nvinfo : EIATTR_CBANK_PARAM_SIZE
	.align		4
.L_21:
        /*006c*/ 	.byte	0x03, 0x19
        /*006e*/ 	.short	0x001c


	//----- nvinfo : EIATTR_PARAM_CBANK
	.align		4
        /*0070*/ 	.byte	0x04, 0x0a
        /*0072*/ 	.short	(.L_23 - .L_22)
	.align		4
.L_22:
        /*0074*/ 	.word	index@(.nv.constant0.triton_poi_fused_add_mul_pow_sub_sum_2)
        /*0078*/ 	.short	0x0210
        /*007a*/ 	.short	0x001c


	//----- nvinfo : EIATTR_SW_WAR
	.align		4
.L_23:
        /*007c*/ 	.byte	0x04, 0x36
        /*007e*/ 	.short	(.L_25 - .L_24)
.L_24:
        /*0080*/ 	.word	0x00000008
.L_25:


//--------------------- .nv.callgraph             --------------------------
	.section	.nv.callgraph,"",@"SHT_CUDA_CALLGRAPH"
	.align	4
	.sectionentsize	8
	.align		4
        /*0000*/ 	.word	0x00000000
	.align		4
        /*0004*/ 	.word	0xffffffff
	.align		4
        /*0008*/ 	.word	0x00000000
	.align		4
        /*000c*/ 	.word	0xfffffffe
	.align		4
        /*0010*/ 	.word	0x00000000
	.align		4
        /*0014*/ 	.word	0xfffffffd
	.align		4
        /*0018*/ 	.word	0x00000000
	.align		4
        /*001c*/ 	.word	0xfffffffc


//--------------------- .text.triton_poi_fused_add_mul_pow_sub_sum_2 --------------------------
	.section	.text.triton_poi_fused_add_mul_pow_sub_sum_2,"ax",@progbits
	.align	128
        .global         triton_poi_fused_add_mul_pow_sub_sum_2
        .type           triton_poi_fused_add_mul_pow_sub_sum_2,@function
        .size           triton_poi_fused_add_mul_pow_sub_sum_2,(.L_x_1 - triton_poi_fused_add_mul_pow_sub_sum_2)
        .other          triton_poi_fused_add_mul_pow_sub_sum_2,@"STO_CUDA_ENTRY STV_DEFAULT"
triton_poi_fused_add_mul_pow_sub_sum_2:
.text.triton_poi_fused_add_mul_pow_sub_sum_2:
[----:B------:R-:W0:Y:S02]  /*0000*/  LDC R1, c[0x0][0x28] ;  /* 0x00000a00ff017b82 */ /* 0x000e240000000800 */
[----:B------:R-:W1:Y:S01]  /*0010*/  S2R R0, SR_TID.X ;  /* 0x0000000000007919 */ /* 0x000e620000002100 */
[----:B------:R-:W2:Y:S01]  /*0020*/  LDC.64 R4, c[0x0][0x218] ;  /* 0x00008600ff047b82 */ /* 0x000ea20000000a00 */
[----:B------:R-:W-:Y:S01]  /*0030*/  HFMA2.MMA R8, -RZ, RZ, 0, 0 ;  /* 0x00000000ff087435 */ /* 0x000fe200000001ff */
[----:B------:R-:W-:Y:S01]  /*0040*/  CS2R R12, SRZ ;  /* 0x00000000000c7805 */ /* 0x000fe2000001ff00 */
[----:B------:R-:W3:Y:S01]  /*0050*/  S2R R9, SR_CTAID.X ;  /* 0x0000000000097919 */ /* 0x000ee20000002500 */
[----:B------:R-:W-:-:S04]  /*0060*/  ULDC.64 UR4, c[0x0][0x208] ;  /* 0x0000820000047ab9 */ /* 0x000fc80000000a00 */
[----:B------:R-:W4:Y:S01]  /*0070*/  LDC.64 R6, c[0x0][0x220] ;  /* 0x00008800ff067b82 */ /* 0x000f220000000a00 */
[----:B-1----:R-:W-:-:S04]  /*0080*/  LOP3.LUT R0, R0, 0x7f, RZ, 0xc0, !PT ;  /* 0x0000007f00007812 */ /* 0x002fc800078ec0ff */
[----:B---3--:R-:W-:-:S04]  /*0090*/  LEA R9, R9, R0, 0x7 ;  /* 0x0000000009097211 */ /* 0x008fc800078e38ff */
[----:B------:R-:W-:Y:S02]  /*00a0*/  SHF.R.S32.HI R0, RZ, 0x1f, R9 ;  /* 0x0000001fff007819 */ /* 0x000fe40000011409 */
[----:B------:R-:W-:Y:S02]  /*00b0*/  ISETP.GE.AND P0, PT, R9, 0x100, PT ;  /* 0x000001000900780c */ /* 0x000fe40003f06270 */
[----:B------:R-:W-:-:S04]  /*00c0*/  LEA.HI R0, R0, R9, RZ, 0x2 ;  /* 0x0000000900007211 */ /* 0x000fc800078f10ff */
[----:B------:R-:W-:-:S04]  /*00d0*/  LOP3.LUT R0, R0, 0xfffffffc, RZ, 0xc0, !PT ;  /* 0xfffffffc00007812 */ /* 0x000fc800078ec0ff */
[----:B------:R-:W-:Y:S01]  /*00e0*/  IADD3 R2, R9, -R0, RZ ;  /* 0x8000000009027210 */ /* 0x000fe20007ffe0ff */
[----:B--2---:R-:W-:Y:S01]  /*00f0*/  IMAD.WIDE R4, R0, 0x4, R4 ;  /* 0x0000000400047825 */ /* 0x004fe200078e0204 */
[----:B------:R-:W-:Y:S02]  /*0100*/  MOV R0, RZ ;  /* 0x000000ff00007202 */ /* 0x000fe40000000f00 */
[----:B------:R-:W-:Y:S02]  /*0110*/  SHF.L.U32 R11, R2, 0x2, RZ ;  /* 0x00000002020b7819 */ /* 0x000fe400000006ff */
[----:B------:R-:W1:Y:S01]  /*0120*/  LDC.64 R2, c[0x0][0x210] ;  /* 0x00008400ff027b82 */ /* 0x000e620000000a00 */
[----:B------:R-:W2:Y:S02]  /*0130*/  @!P0 LDG.E.EL R8, desc[UR4][R4.64+0x4] ;  /* 0x0000040404088981 */ /* 0x000ea4000c2e1900 */
[----:B----4-:R-:W-:Y:S01]  /*0140*/  IMAD.WIDE R6, R11, 0x4, R6 ;  /* 0x000000040b067825 */ /* 0x010fe200078e0206 */
[----:B------:R-:W-:-:S02]  /*0150*/  CS2R R10, SRZ ;  /* 0x00000000000a7805 */ /* 0x000fc4000001ff00 */
[----:B------:R-:W-:Y:S01]  /*0160*/  CS2R R14, SRZ ;  /* 0x00000000000e7805 */ /* 0x000fe2000001ff00 */
[----:B------:R-:W3:Y:S04]  /*0170*/  @!P0 LDG.E.EL R0, desc[UR4][R4.64] ;  /* 0x0000000404008981 */ /* 0x000ee8000c2e1900 */
[----:B------:R-:W4:Y:S04]  /*0180*/  @!P0 LDG.E.EL R13, desc[UR4][R6.64+0x4] ;  /* 0x00000404060d8981 */ /* 0x000f28000c2e1900 */
[----:B------:R-:W5:Y:S04]  /*0190*/  @!P0 LDG.E.EL R12, desc[UR4][R6.64] ;  /* 0x00000004060c8981 */ /* 0x000f68000c2e1900 */
[----:B------:R-:W5:Y:S04]  /*01a0*/  @!P0 LDG.E.EL R10, desc[UR4][R4.64+0x8] ;  /* 0x00000804040a8981 */ /* 0x000f68000c2e1900 */
[----:B------:R-:W5:Y:S01]  /*01b0*/  @!P0 LDG.E.EL R14, desc[UR4][R6.64+0x8] ;  /* 0x00000804060e8981 */ /* 0x000f62000c2e1900 */
[----:B-1----:R-:W-:Y:S01]  /*01c0*/  IMAD.WIDE R2, R9, 0x4, R2 ;  /* 0x0000000409027825 */ /* 0x002fe200078e0202 */
[----:B------:R-:W-:-:S02]  /*01d0*/  HFMA2.MMA R9, -RZ, RZ, 0, 0 ;  /* 0x00000000ff097435 */ /* 0x000fc400000001ff */
[----:B------:R-:W5:Y:S04]  /*01e0*/  @!P0 LDG.E.EL R11, desc[UR4][R4.64+0xc] ;  /* 0x00000c04040b8981 */ /* 0x000f68000c2e1900 */
[----:B------:R-:W5:Y:S04]  /*01f0*/  @!P0 LDG.E.EL R15, desc[UR4][R6.64+0xc] ;  /* 0x00000c04060f8981 */ /* 0x000f68000c2e1900 */
[----:B------:R-:W5:Y:S01]  /*0200*/  @!P0 LDG.E R9, desc[UR4][R2.64] ;  /* 0x0000000402098981 */ /* 0x000f62000c1e1900 */
[----:B--2---:R-:W-:-:S04]  /*0210*/  FMUL R17, R8, R8 ;  /* 0x0000000808117220 */ /* 0x004fc80000400000 */
[----:B---3--:R-:W-:Y:S01]  /*0220*/  FFMA R17, R0, R0, R17 ;  /* 0x0000000000117223 */ /* 0x008fe20000000011 */
[----:B----4-:R-:W-:-:S04]  /*0230*/  FMUL R13, R13, R13 ;  /* 0x0000000d0d0d7220 */ /* 0x010fc80000400000 */
[----:B-----5:R-:W-:Y:S01]  /*0240*/  FFMA R13, R12, R12, R13 ;  /* 0x0000000c0c0d7223 */ /* 0x020fe2000000000d */
[----:B------:R-:W-:-:S03]  /*0250*/  FFMA R10, R10, R10, R17 ;  /* 0x0000000a0a0a7223 */ /* 0x000fc60000000011 */
[----:B------:R-:W-:Y:S01]  /*0260*/  FFMA R14, R14, R14, R13 ;  /* 0x0000000e0e0e7223 */ /* 0x000fe2000000000d */
[----:B------:R-:W-:-:S03]  /*0270*/  FFMA R10, R11, R11, R10 ;  /* 0x0000000b0b0a7223 */ /* 0x000fc6000000000a */
[----:B------:R-:W-:-:S04]  /*0280*/  FFMA R15, R15, R15, R14 ;  /* 0x0000000f0f0f7223 */ /* 0x000fc8000000000e */
[----:B------:R-:W-:-:S04]  /*0290*/  FADD R10, R10, R15 ;  /* 0x0000000f0a0a7221 */ /* 0x000fc80000000000 */
[----:B------:R-:W-:Y:S01]  /*02a0*/  FFMA R9, R9, -2, R10 ;  /* 0xc000000009097823 */ /* 0x000fe2000000000a */
[----:B------:R-:W-:Y:S06]  /*02b0*/  @P0 EXIT ;  /* 0x000000000000094d */ /* 0x000fec0003800000 */
[----:B------:R-:W-:Y:S01]  /*02c0*/  STG.E desc[UR4][R2.64], R9 ;  /* 0x0000000902007986 */ /* 0x000fe2000c101904 */
[----:B------:R-:W-:Y:S05]  /*02d0*/  EXIT ;  /* 0x000000000000794d */ /* 0x000fea0003800000 */
.L_x_0:
[----:B------:R-:W-:-:S00]  /*02e0*/  BRA `(.L_x_0) ;  /* 0xfffffffc00fc7947 */ /* 0x000fc0000383ffff */
[----:B------:R-:W-:-:S00]  /*02f0*/  NOP ;  /* 0x0000000000007918 */ /* 0x000fc00000000000 */
        /* <DEDUP_REMOVED lines=8> */
.L_x_1:


//--------------------- .nv.constant0.triton_poi_fused_add_mul_pow_sub_sum_2 --------------------------
	.section	.nv.constant0.triton_poi_fused_add_mul_pow_sub_sum_2,"a",@progbits
	.sectionflags	@""
	.align	4
.nv.constant0.triton_poi_fused_add_mul_pow_sub_sum_2:
	.zero		556
